	.headerflags	@"EF_CUDA_TEXMODE_UNIFIED EF_CUDA_64BIT_ADDRESS EF_CUDA_ACCELERATORS EF_CUDA_SM90 EF_CUDA_VIRTUAL_SM(EF_CUDA_SM90)"
	.elftype	@"ET_EXEC"


//--------------------- .nv.info                  --------------------------
	.section	.nv.info,"",@"SHT_CUDA_INFO"
	.align	4


	//----- nvinfo : EIATTR_REGCOUNT
	.align		4
        /*0000*/ 	.byte	0x04, 0x2f
        /*0002*/ 	.short	(.L_1 - .L_0)
	.align		4
.L_0:
        /*0004*/ 	.word	index@(triton_poi_fused_convolution_9)
        /*0008*/ 	.word	0x0000000c


	//----- nvinfo : EIATTR_MIN_STACK_SIZE
	.align		4
.L_1:
        /*000c*/ 	.byte	0x04, 0x12
        /*000e*/ 	.short	(.L_3 - .L_2)
	.align		4
.L_2:
        /*0010*/ 	.word	index@(triton_poi_fused_convolution_9)
        /*0014*/ 	.word	0x00000000


	//----- nvinfo : EIATTR_FRAME_SIZE
	.align		4
.L_3:
        /*0018*/ 	.byte	0x04, 0x11
        /*001a*/ 	.short	(.L_5 - .L_4)
	.align		4
.L_4:
        /*001c*/ 	.word	index@(triton_poi_fused_convolution_9)
        /*0020*/ 	.word	0x00000000


	//----- nvinfo : EIATTR_MIN_STACK_SIZE
	.align		4
.L_5:
        /*0024*/ 	.byte	0x04, 0x12
        /*0026*/ 	.short	(.L_7 - .L_6)
	.align		4
.L_6:
        /*0028*/ 	.word	index@(triton_poi_fused_convolution_9)
        /*002c*/ 	.word	0x00000000
.L_7:


//--------------------- .nv.info.triton_poi_fused_convolution_9 --------------------------
	.section	.nv.info.triton_poi_fused_convolution_9,"",@"SHT_CUDA_INFO"
	.sectionflags	@""
	.align	4


	//----- nvinfo : EIATTR_CUDA_API_VERSION
	.align		4
        /*0000*/ 	.byte	0x04, 0x37
        /*0002*/ 	.short	(.L_9 - .L_8)
.L_8:
        /*0004*/ 	.word	0x0000007c


	//----- nvinfo : EIATTR_KPARAM_INFO
	.align		4
.L_9:
        /*0008*/ 	.byte	0x04, 0x17
        /*000a*/ 	.short	(.L_11 - .L_10)
.L_10:
        /*000c*/ 	.word	0x00000000
        /*0010*/ 	.short	0x0002
        /*0012*/ 	.short	0x0010
        /*0014*/ 	.byte	0x00, 0xf0, 0x11, 0x00


	//----- nvinfo : EIATTR_KPARAM_INFO
	.align		4
.L_11:
        /*0018*/ 	.byte	0x04, 0x17
        /*001a*/ 	.short	(.L_13 - .L_12)
.L_12:
        /*001c*/ 	.word	0x00000000
        /*0020*/ 	.short	0x0001
        /*0022*/ 	.short	0x0008
        /*0024*/ 	.byte	0x00, 0xf4, 0x21, 0x00


	//----- nvinfo : EIATTR_KPARAM_INFO
	.align		4
.L_13:
        /*0028*/ 	.byte	0x04, 0x17
        /*002a*/ 	.short	(.L_15 - .L_14)
.L_14:
        /*002c*/ 	.word	0x00000000
        /*0030*/ 	.short	0x0000
        /*0032*/ 	.short	0x0000
        /*0034*/ 	.byte	0x00, 0xf4, 0x21, 0x00


	//----- nvinfo : EIATTR_SPARSE_MMA_MASK
	.align		4
.L_15:
        /*0038*/ 	.byte	0x03, 0x50
        /*003a*/ 	.short	0x0000


	//----- nvinfo : EIATTR_MAXREG_COUNT
	.align		4
        /*003c*/ 	.byte	0x03, 0x1b
        /*003e*/ 	.short	0x00ff


	//----- nvinfo : EIATTR_EXIT_INSTR_OFFSETS
	.align		4
        /*0040*/ 	.byte	0x04, 0x1c
        /*0042*/ 	.short	(.L_17 - .L_16)


	//   ....[0]....
.L_16:
        /*0044*/ 	.word	0x00000180


	//   ....[1]....
        /*0048*/ 	.word	0x000001a0


	//----- nvinfo : EIATTR_REQNTID
	.align		4
.L_17:
        /*004c*/ 	.byte	0x04, 0x10
        /*004e*/ 	.short	(.L_19 - .L_18)
.L_18:
        /*0050*/ 	.word	0x00000080
        /*0054*/ 	.word	0x00000001
        /*0058*/ 	.word	0x00000001


	//----- nvinfo : EIATTR_CBANK_PARAM_SIZE
	.align		4
.L_19:
        /*005c*/ 	.byte	0x03, 0x19
        /*005e*/ 	.short	0x0014


	//----- nvinfo : EIATTR_PARAM_CBANK
	.align		4
        /*0060*/ 	.byte	0x04, 0x0a
        /*0062*/ 	.short	(.L_21 - .L_20)
	.align		4
.L_20:
        /*0064*/ 	.word	index@(.nv.constant0.triton_poi_fused_convolution_9)
        /*0068*/ 	.short	0x0210
        /*006a*/ 	.short	0x0014


	//----- nvinfo : EIATTR_SW_WAR
	.align		4
.L_21:
        /*006c*/ 	.byte	0x04, 0x36
        /*006e*/ 	.short	(.L_23 - .L_22)
.L_22:
        /*0070*/ 	.word	0x00000008
.L_23:


//--------------------- .nv.callgraph             --------------------------
	.section	.nv.callgraph,"",@"SHT_CUDA_CALLGRAPH"
	.align	4
	.sectionentsize	8
	.align		4
        /*0000*/ 	.word	0x00000000
	.align		4
        /*0004*/ 	.word	0xffffffff
	.align		4
        /*0008*/ 	.word	0x00000000
	.align		4
        /*000c*/ 	.word	0xfffffffe
	.align		4
        /*0010*/ 	.word	0x00000000
	.align		4
        /*0014*/ 	.word	0xfffffffd
	.align		4
        /*0018*/ 	.word	0x00000000
	.align		4
        /*001c*/ 	.word	0xfffffffc


//--------------------- .text.triton_poi_fused_convolution_9 --------------------------
	.section	.text.triton_poi_fused_convolution_9,"ax",@progbits
	.align	128
        .global         triton_poi_fused_convolution_9
        .type           triton_poi_fused_convolution_9,@function
        .size           triton_poi_fused_convolution_9,(.L_x_1 - triton_poi_fused_convolution_9)
        .other          triton_poi_fused_convolution_9,@"STO_CUDA_ENTRY STV_DEFAULT"
triton_poi_fused_convolution_9:
.text.triton_poi_fused_convolution_9:
[----:B------:R-:W0:Y:S02]  /*0000*/  LDC R1, c[0x0][0x28] ;  /* 0x00000a00ff017b82 */ /* 0x000e240000000800 */
[----:B------:R-:W1:Y:S01]  /*0010*/  S2R R0, SR_TID.X ;  /* 0x0000000000007919 */ /* 0x000e620000002100 */
[----:B------:R-:W2:Y:S01]  /*0020*/  LDC.64 R4, c[0x0][0x218] ;  /* 0x00008600ff047b82 */ /* 0x000ea20000000a00 */
[----:B------:R-:W-:Y:S01]  /*0030*/  ULDC.64 UR4, c[0x0][0x208] ;  /* 0x0000820000047ab9 */ /* 0x000fe20000000a00 */
[----:B------:R-:W3:Y:S01]  /*0040*/  S2R R7, SR_CTAID.X ;  /* 0x0000000000077919 */ /* 0x000ee20000002500 */
[----:B-1----:R-:W-:Y:S02]  /*0050*/  LOP3.LUT R0, R0, 0x7f, RZ, 0xc0, !PT ;  /* 0x0000007f00007812 */ /* 0x002fe400078ec0ff */
[----:B---3--:R-:W-:-:S03]  /*0060*/  SHF.R.S32.HI R2, RZ, 0x18, R7 ;  /* 0x00000018ff027819 */ /* 0x008fc60000011407 */
[----:B------:R-:W-:Y:S01]  /*0070*/  IMAD R7, R7, 0x80, R0 ;  /* 0x0000008007077824 */ /* 0x000fe200078e0200 */
[----:B------:R-:W-:Y:S02]  /*0080*/  SGXT R0, R2, 0x1 ;  /* 0x000000010200781a */ /* 0x000fe40000000200 */
[----:B------:R-:W1:Y:S02]  /*0090*/  LDC.64 R2, c[0x0][0x210] ;  /* 0x00008400ff027b82 */ /* 0x000e640000000a00 */
[----:B------:R-:W-:Y:S02]  /*00a0*/  ISETP.GE.AND P0, PT, R7, 0x200, PT ;  /* 0x000002000700780c */ /* 0x000fe40003f06270 */
[----:B------:R-:W-:-:S04]  /*00b0*/  LEA.HI R0, R0, R7, RZ, 0x2 ;  /* 0x0000000700007211 */ /* 0x000fc800078f10ff */
[--C-:B------:R-:W-:Y:S02]  /*00c0*/  SHF.R.S32.HI R6, RZ, 0x2, R0.reuse ;  /* 0x00000002ff067819 */ /* 0x100fe40000011400 */
[----:B------:R-:W-:Y:S01]  /*00d0*/  SHF.R.S32.HI R9, RZ, 0x1f, R0 ;  /* 0x0000001fff097819 */ /* 0x000fe20000011400 */
[----:B------:R-:W-:-:S03]  /*00e0*/  IMAD.MOV.U32 R0, RZ, RZ, RZ ;  /* 0x000000ffff007224 */ /* 0x000fc600078e00ff */
[----:B------:R-:W-:-:S04]  /*00f0*/  LEA.HI R9, R9, R6, RZ, 0x5 ;  /* 0x0000000609097211 */ /* 0x000fc800078f28ff */
[----:B------:R-:W-:-:S05]  /*0100*/  LOP3.LUT R9, R9, 0xffffffe0, RZ, 0xc0, !PT ;  /* 0xffffffe009097812 */ /* 0x000fca00078ec0ff */
[----:B------:R-:W-:Y:S02]  /*0110*/  IMAD.IADD R9, R6, 0x1, -R9 ;  /* 0x0000000106097824 */ /* 0x000fe400078e0a09 */
[----:B-1----:R-:W-:-:S04]  /*0120*/  IMAD.WIDE R2, R7, 0x4, R2 ;  /* 0x0000000407027825 */ /* 0x002fc800078e0202 */
[----:B------:R-:W-:Y:S01]  /*0130*/  IMAD.MOV.U32 R7, RZ, RZ, RZ ;  /* 0x000000ffff077224 */ /* 0x000fe200078e00ff */
[----:B------:R-:W3:Y:S01]  /*0140*/  @!P0 LDG.E R0, desc[UR4][R2.64] ;  /* 0x0000000402008981 */ /* 0x000ee2000c1e1900 */
[----:B--2---:R-:W-:-:S05]  /*0150*/  IMAD.WIDE R4, R9, 0x4, R4 ;  /* 0x0000000409047825 */ /* 0x004fca00078e0204 */
[----:B------:R-:W3:Y:S02]  /*0160*/  @!P0 LDG.E.EL R7, desc[UR4][R4.64] ;  /* 0x0000000404078981 */ /* 0x000ee4000c2e1900 */
[----:B---3--:R-:W-:Y:S01]  /*0170*/  FADD R7, R7, R0 ;  /* 0x0000000007077221 */ /* 0x008fe20000000000 */
[----:B------:R-:W-:Y:S06]  /*0180*/  @P0 EXIT ;  /* 0x000000000000094d */ /* 0x000fec0003800000 */
[----:B------:R-:W-:Y:S01]  /*0190*/  STG.E desc[UR4][R2.64], R7 ;  /* 0x0000000702007986 */ /* 0x000fe2000c101904 */
[----:B------:R-:W-:Y:S05]  /*01a0*/  EXIT ;  /* 0x000000000000794d */ /* 0x000fea0003800000 */
.L_x_0:
[----:B------:R-:W-:-:S00]  /*01b0*/  BRA `(.L_x_0) ;  /* 0xfffffffc00fc7947 */ /* 0x000fc0000383ffff */
[----:B------:R-:W-:-:S00]  /*01c0*/  NOP ;  /* 0x0000000000007918 */ /* 0x000fc00000000000 */
        /* <DEDUP_REMOVED lines=11> */
.L_x_1:


//--------------------- .nv.constant0.triton_poi_fused_convolution_9 --------------------------
	.section	.nv.constant0.triton_poi_fused_convolution_9,"a",@progbits
	.sectionflags	@""
	.align	4
.nv.constant0.triton_poi_fused_convolution_9:
	.zero		548
